//
// Generated by NVIDIA NVVM Compiler
//
// Compiler Build ID: CL-36424714
// Cuda compilation tools, release 13.0, V13.0.88
// Based on NVVM 20.0.0
//

.version 9.0
.target sm_100
.address_size 64

	// .globl	_Z5inputPiS_

.visible .entry _Z5inputPiS_(
	.param .u64 .ptr .align 1 _Z5inputPiS__param_0,
	.param .u64 .ptr .align 1 _Z5inputPiS__param_1
)
{
	.reg .pred 	%p<2>;
	.reg .b32 	%r<16>;
	.reg .b64 	%rd<10>;

	ld.param.u64 	%rd3, [_Z5inputPiS__param_0];
	ld.param.u64 	%rd4, [_Z5inputPiS__param_1];
	cvta.to.global.u64 	%rd5, %rd3;
	cvta.to.global.u64 	%rd6, %rd4;
	mov.u32 	%r5, %ctaid.x;
	mov.u32 	%r6, %ntid.x;
	mul.lo.s32 	%r7, %r6, %r5;
	shl.b32 	%r8, %r7, 9;
	mov.u32 	%r9, %tid.x;
	shl.b32 	%r10, %r9, 9;
	add.s32 	%r15, %r8, %r10;
	add.s32 	%r2, %r15, 2044;
	add.s64 	%rd1, %rd6, 8;
	add.s64 	%rd2, %rd5, 8;
$L__BB0_1:
	mul.wide.s32 	%rd7, %r15, 4;
	add.s64 	%rd8, %rd1, %rd7;
	add.s64 	%rd9, %rd2, %rd7;
	ld.global.u32 	%r11, [%rd8+-8];
	st.global.u32 	[%rd9+-8], %r11;
	ld.global.u32 	%r12, [%rd8+-4];
	st.global.u32 	[%rd9+-4], %r12;
	ld.global.u32 	%r13, [%rd8];
	st.global.u32 	[%rd9], %r13;
	ld.global.u32 	%r14, [%rd8+4];
	st.global.u32 	[%rd9+4], %r14;
	add.s32 	%r4, %r15, 4;
	setp.lt.s32 	%p1, %r15, %r2;
	mov.u32 	%r15, %r4;
	@%p1 bra 	$L__BB0_1;
	ret;

}


// ===== COMPILED SASS (sm_100) =====

	.target	sm_100

	.elftype	@"ET_EXEC"


//--------------------- .note.nv.tkinfo           --------------------------
	.section	.note.nv.tkinfo,"",@"SHT_NOTE"
	.sectionflags	@"SHF_NOTE_NV_TKINFO"
	.tkinfo
        /*0018*/ 	.word	0x00000002
        /*0030*/ 	.string	""
        /*0030*/ 	.string	"ptxas"
        /*0030*/ 	.string	"Cuda compilation tools, release 13.0, V13.0.88"
        /*0030*/ 	.string	"Build cuda_13.0.r13.0/compiler.36424714_0"
        /*0030*/ 	.string	"-arch sm_100 -m 64 "



//--------------------- .note.nv.cuinfo           --------------------------
	.section	.note.nv.cuinfo,"",@"SHT_NOTE"
	.sectionflags	@"SHF_NOTE_NV_CUINFO"
        /*0018*/ 	.short	0x0002
        /*001a*/ 	.short	0x0064
        /*001c*/ 	.short	0x0082
	.zero		2


//--------------------- .nv.info                  --------------------------
	.section	.nv.info,"",@"SHT_CUDA_INFO"
	.align	4


	//----- nvinfo : EIATTR_REGCOUNT
	.align		4
        /*0000*/ 	.byte	0x04, 0x2f
        /*0002*/ 	.short	(.L_1 - .L_0)
	.align		4
.L_0:
        /*0004*/ 	.word	index@(_Z5inputPiS_)
        /*0008*/ 	.word	0x00000012


	//----- nvinfo : EIATTR_FRAME_SIZE
	.align		4
.L_1:
        /*000c*/ 	.byte	0x04, 0x11
        /*000e*/ 	.short	(.L_3 - .L_2)
	.align		4
.L_2:
        /*0010*/ 	.word	index@(_Z5inputPiS_)
        /*0014*/ 	.word	0x00000000


	//----- nvinfo : EIATTR_MIN_STACK_SIZE
	.align		4
.L_3:
        /*0018*/ 	.byte	0x04, 0x12
        /*001a*/ 	.short	(.L_5 - .L_4)
	.align		4
.L_4:
        /*001c*/ 	.word	index@(_Z5inputPiS_)
        /*0020*/ 	.word	0x00000000
.L_5:


//--------------------- .nv.compat                --------------------------
	.section	.nv.compat,"",@"SHT_CUDA_COMPAT_INFO"
	.align	4
        /*0000*/ 	.byte	0x02, 0x09, 0x00, 0x00, 0x02, 0x02, 0x01, 0x00, 0x02, 0x05, 0x05, 0x00, 0x03, 0x07, 0x01, 0x01
        /*0010*/ 	.byte	0x02, 0x03, 0x00, 0x00, 0x02, 0x06, 0x01, 0x00, 0x04, 0x0b, 0x08, 0x00, 0x09, 0x00, 0x00, 0x00
        /*0020*/ 	.byte	0x00, 0x00, 0x00, 0x00


//--------------------- .nv.info._Z5inputPiS_     --------------------------
	.section	.nv.info._Z5inputPiS_,"",@"SHT_CUDA_INFO"
	.sectionflags	@""
	.align	4


	//----- nvinfo : EIATTR_CUDA_API_VERSION
	.align		4
        /*0000*/ 	.byte	0x04, 0x37
        /*0002*/ 	.short	(.L_7 - .L_6)
.L_6:
        /*0004*/ 	.word	0x00000082


	//----- nvinfo : EIATTR_KPARAM_INFO
	.align		4
.L_7:
        /*0008*/ 	.byte	0x04, 0x17
        /*000a*/ 	.short	(.L_9 - .L_8)
.L_8:
        /*000c*/ 	.word	0x00000000
        /*0010*/ 	.short	0x0001
        /*0012*/ 	.short	0x0008
        /*0014*/ 	.byte	0x00, 0xf5, 0x21, 0x00


	//----- nvinfo : EIATTR_KPARAM_INFO
	.align		4
.L_9:
        /*0018*/ 	.byte	0x04, 0x17
        /*001a*/ 	.short	(.L_11 - .L_10)
.L_10:
        /*001c*/ 	.word	0x00000000
        /*0020*/ 	.short	0x0000
        /*0022*/ 	.short	0x0000
        /*0024*/ 	.byte	0x00, 0xf5, 0x21, 0x00


	//----- nvinfo : EIATTR_SPARSE_MMA_MASK
	.align		4
.L_11:
        /*0028*/ 	.byte	0x03, 0x50
        /*002a*/ 	.short	0x0000


	//----- nvinfo : EIATTR_MAXREG_COUNT
	.align		4
        /*002c*/ 	.byte	0x03, 0x1b
        /*002e*/ 	.short	0x00ff


	//----- nvinfo : EIATTR_MERCURY_ISA_VERSION
	.align		4
        /*0030*/ 	.byte	0x03, 0x5f
        /*0032*/ 	.short	0x0101


	//----- nvinfo : EIATTR_VRC_CTA_INIT_COUNT
	.align		4
        /*0034*/ 	.byte	0x02, 0x4a
	.zero		1
	.zero		1


	//----- nvinfo : EIATTR_EXIT_INSTR_OFFSETS
	.align		4
        /*0038*/ 	.byte	0x04, 0x1c
        /*003a*/ 	.short	(.L_13 - .L_12)


	//   ....[0]....
.L_12:
        /*003c*/ 	.word	0x000001e0


	//----- nvinfo : EIATTR_CRS_STACK_SIZE
	.align		4
.L_13:
        /*0040*/ 	.byte	0x04, 0x1e
        /*0042*/ 	.short	(.L_15 - .L_14)
.L_14:
        /*0044*/ 	.word	0x00000000


	//----- nvinfo : EIATTR_CBANK_PARAM_SIZE
	.align		4
.L_15:
        /*0048*/ 	.byte	0x03, 0x19
        /*004a*/ 	.short	0x0010


	//----- nvinfo : EIATTR_PARAM_CBANK
	.align		4
        /*004c*/ 	.byte	0x04, 0x0a
        /*004e*/ 	.short	(.L_17 - .L_16)
	.align		4
.L_16:
        /*0050*/ 	.word	index@(.nv.constant0._Z5inputPiS_)
        /*0054*/ 	.short	0x0380
        /*0056*/ 	.short	0x0010


	//----- nvinfo : EIATTR_SW_WAR
	.align		4
.L_17:
        /*0058*/ 	.byte	0x04, 0x36
        /*005a*/ 	.short	(.L_19 - .L_18)
.L_18:
        /*005c*/ 	.word	0x00000008
.L_19:


//--------------------- .nv.callgraph             --------------------------
	.section	.nv.callgraph,"",@"SHT_CUDA_CALLGRAPH"
	.align	4
	.sectionentsize	8
	.align		4
        /*0000*/ 	.word	0x00000000
	.align		4
        /*0004*/ 	.word	0xffffffff
	.align		4
        /*0008*/ 	.word	0x00000000
	.align		4
        /*000c*/ 	.word	0xfffffffe
	.align		4
        /*0010*/ 	.word	0x00000000
	.align		4
        /*0014*/ 	.word	0xfffffffd
	.align		4
        /*0018*/ 	.word	0x00000000
	.align		4
        /*001c*/ 	.word	0xfffffffc


//--------------------- .text._Z5inputPiS_        --------------------------
	.section	.text._Z5inputPiS_,"ax",@progbits
	.align	128
        .global         _Z5inputPiS_
        .type           _Z5inputPiS_,@function
        .size           _Z5inputPiS_,(.L_x_2 - _Z5inputPiS_)
        .other          _Z5inputPiS_,@"STO_CUDA_ENTRY STV_DEFAULT"
_Z5inputPiS_:
.text._Z5inputPiS_:
[----:B------:R-:W-:Y:S01]  /*0000*/  LDC R1, c[0x0][0x37c] ;  /* 0x0000df00ff017b82 */ /* 0x000fe20000000800 */
[----:B------:R-:W0:Y:S07]  /*0010*/  S2R R3, SR_TID.X ;  /* 0x0000000000037919 */ /* 0x000e2e0000002100 */
[----:B------:R-:W0:Y:S01]  /*0020*/  S2UR UR10, SR_CTAID.X ;  /* 0x00000000000a79c3 */ /* 0x000e220000002500 */
[----:B------:R-:W1:Y:S01]  /*0030*/  LDCU.128 UR4, c[0x0][0x380] ;  /* 0x00007000ff0477ac */ /* 0x000e620008000c00 */
[----:B------:R-:W2:Y:S06]  /*0040*/  LDCU.64 UR8, c[0x0][0x358] ;  /* 0x00006b00ff0877ac */ /* 0x000eac0008000a00 */
[----:B------:R-:W0:Y:S01]  /*0050*/  LDC R0, c[0x0][0x360] ;  /* 0x0000d800ff007b82 */ /* 0x000e220000000800 */
[----:B-1----:R-:W-:-:S02]  /*0060*/  UIADD3 UR6, UP0, UPT, UR6, 0x8, URZ ;  /* 0x0000000806067890 */ /* 0x002fc4000ff1e0ff */
[----:B------:R-:W-:Y:S02]  /*0070*/  UIADD3 UR4, UP1, UPT, UR4, 0x8, URZ ;  /* 0x0000000804047890 */ /* 0x000fe4000ff3e0ff */
[----:B------:R-:W-:Y:S02]  /*0080*/  UIADD3.X UR7, UPT, UPT, URZ, UR7, URZ, UP0, !UPT ;  /* 0x00000007ff077290 */ /* 0x000fe400087fe4ff */
[----:B------:R-:W-:Y:S01]  /*0090*/  UIADD3.X UR5, UPT, UPT, URZ, UR5, URZ, UP1, !UPT ;  /* 0x00000005ff057290 */ /* 0x000fe20008ffe4ff */
[----:B0-----:R-:W-:-:S05]  /*00a0*/  IMAD R0, R0, UR10, R3 ;  /* 0x0000000a00007c24 */ /* 0x001fca000f8e0203 */
[----:B------:R-:W-:-:S04]  /*00b0*/  SHF.L.U32 R7, R0, 0x9, RZ ;  /* 0x0000000900077819 */ /* 0x000fc800000006ff */
[----:B--2---:R-:W-:-:S07]  /*00c0*/  IADD3 R0, PT, PT, R7, 0x7fc, RZ ;  /* 0x000007fc07007810 */ /* 0x004fce0007ffe0ff */
.L_x_0:
[----:B------:R-:W-:Y:S01]  /*00d0*/  MOV R3, UR7 ;  /* 0x0000000700037c02 */ /* 0x000fe20008000f00 */
[----:B------:R-:W-:-:S04]  /*00e0*/  IMAD.U32 R2, RZ, RZ, UR6 ;  /* 0x00000006ff027e24 */ /* 0x000fc8000f8e00ff */
[----:B------:R-:W-:-:S05]  /*00f0*/  IMAD.WIDE R2, R7, 0x4, R2 ;  /* 0x0000000407027825 */ /* 0x000fca00078e0202 */
[----:B0-----:R-:W2:Y:S01]  /*0100*/  LDG.E R9, desc[UR8][R2.64+-0x8] ;  /* 0xfffff80802097981 */ /* 0x001ea2000c1e1900 */
[----:B------:R-:W-:Y:S01]  /*0110*/  MOV R5, UR5 ;  /* 0x0000000500057c02 */ /* 0x000fe20008000f00 */
[----:B------:R-:W-:-:S04]  /*0120*/  IMAD.U32 R4, RZ, RZ, UR4 ;  /* 0x00000004ff047e24 */ /* 0x000fc8000f8e00ff */
[----:B------:R-:W-:-:S05]  /*0130*/  IMAD.WIDE R4, R7, 0x4, R4 ;  /* 0x0000000407047825 */ /* 0x000fca00078e0204 */
[----:B--2---:R0:W-:Y:S04]  /*0140*/  STG.E desc[UR8][R4.64+-0x8], R9 ;  /* 0xfffff80904007986 */ /* 0x0041e8000c101908 */
[----:B------:R-:W2:Y:S04]  /*0150*/  LDG.E R11, desc[UR8][R2.64+-0x4] ;  /* 0xfffffc08020b7981 */ /* 0x000ea8000c1e1900 */
[----:B--2---:R0:W-:Y:S04]  /*0160*/  STG.E desc[UR8][R4.64+-0x4], R11 ;  /* 0xfffffc0b04007986 */ /* 0x0041e8000c101908 */
[----:B------:R-:W2:Y:S04]  /*0170*/  LDG.E R13, desc[UR8][R2.64] ;  /* 0x00000008020d7981 */ /* 0x000ea8000c1e1900 */
[----:B--2---:R0:W-:Y:S04]  /*0180*/  STG.E desc[UR8][R4.64], R13 ;  /* 0x0000000d04007986 */ /* 0x0041e8000c101908 */
[----:B------:R-:W2:Y:S01]  /*0190*/  LDG.E R15, desc[UR8][R2.64+0x4] ;  /* 0x00000408020f7981 */ /* 0x000ea2000c1e1900 */
[----:B------:R-:W-:-:S02]  /*01a0*/  ISETP.GE.AND P0, PT, R7, R0, PT ;  /* 0x000000000700720c */ /* 0x000fc40003f06270 */
[----:B------:R-:W-:Y:S01]  /*01b0*/  IADD3 R7, PT, PT, R7, 0x4, RZ ;  /* 0x0000000407077810 */ /* 0x000fe20007ffe0ff */
[----:B--2---:R0:W-:Y:S10]  /*01c0*/  STG.E desc[UR8][R4.64+0x4], R15 ;  /* 0x0000040f04007986 */ /* 0x0041f4000c101908 */
[----:B------:R-:W-:Y:S05]  /*01d0*/  @!P0 BRA `(.L_x_0) ;  /* 0xfffffffc00bc8947 */ /* 0x000fea000383ffff */
[----:B------:R-:W-:Y:S05]  /*01e0*/  EXIT ;  /* 0x000000000000794d */ /* 0x000fea0003800000 */
.L_x_1:
[----:B------:R-:W-:-:S00]  /*01f0*/  BRA `(.L_x_1) ;  /* 0xfffffffc00fc7947 */ /* 0x000fc0000383ffff */
[----:B------:R-:W-:-:S00]  /*0200*/  NOP ;  /* 0x0000000000007918 */ /* 0x000fc00000000000 */
[----:B------:R-:W-:-:S00]  /*0210*/  NOP ;  /* 0x0000000000007918 */ /* 0x000fc00000000000 */
[----:B------:R-:W-:-:S00]  /*0220*/  NOP ;  /* 0x0000000000007918 */ /* 0x000fc00000000000 */
[----:B------:R-:W-:-:S00]  /*0230*/  NOP ;  /* 0x0000000000007918 */ /* 0x000fc00000000000 */
[----:B------:R-:W-:-:S00]  /*0240*/  NOP ;  /* 0x0000000000007918 */ /* 0x000fc00000000000 */
[----:B------:R-:W-:-:S00]  /*0250*/  NOP ;  /* 0x0000000000007918 */ /* 0x000fc00000000000 */
[----:B------:R-:W-:-:S00]  /*0260*/  NOP ;  /* 0x0000000000007918 */ /* 0x000fc00000000000 */
[----:B------:R-:W-:-:S00]  /*0270*/  NOP ;  /* 0x0000000000007918 */ /* 0x000fc00000000000 */
.L_x_2:


//--------------------- .nv.shared.reserved.0     --------------------------
	.section	.nv.shared.reserved.0,"aw",@nobits
	.weak		__nv_reservedSMEM_offset_0_alias
	.size		__nv_reservedSMEM_offset_0_alias, 0, 64
	.other		__nv_reservedSMEM_offset_0_alias,@"STO_CUDA_RESERVED_SHARED STV_DEFAULT"
__nv_reservedSMEM_offset_0_alias:
	.zero		0
	.zero		64


//--------------------- .nv.constant0._Z5inputPiS_ --------------------------
	.section	.nv.constant0._Z5inputPiS_,"a",@progbits
	.sectionflags	@""
	.align	4
.nv.constant0._Z5inputPiS_:
	.zero		912


//--------------------- SYMBOLS --------------------------

	.type		.nv.reservedSmem.offset0,@object
	.size		.nv.reservedSmem.offset0,0x4
